	.headerflags	@"EF_CUDA_TEXMODE_UNIFIED EF_CUDA_64BIT_ADDRESS EF_CUDA_ACCELERATORS EF_CUDA_SM90 EF_CUDA_VIRTUAL_SM(EF_CUDA_SM90)"
	.elftype	@"ET_EXEC"


//--------------------- .nv.info                  --------------------------
	.section	.nv.info,"",@"SHT_CUDA_INFO"
	.align	4


	//----- nvinfo : EIATTR_REGCOUNT
	.align		4
        /*0000*/ 	.byte	0x04, 0x2f
        /*0002*/ 	.short	(.L_1 - .L_0)
	.align		4
.L_0:
        /*0004*/ 	.word	index@(triton_poi_fused_convolution_sigmoid_1)
        /*0008*/ 	.word	0x0000000e


	//----- nvinfo : EIATTR_MIN_STACK_SIZE
	.align		4
.L_1:
        /*000c*/ 	.byte	0x04, 0x12
        /*000e*/ 	.short	(.L_3 - .L_2)
	.align		4
.L_2:
        /*0010*/ 	.word	index@(triton_poi_fused_convolution_sigmoid_1)
        /*0014*/ 	.word	0x00000000


	//----- nvinfo : EIATTR_FRAME_SIZE
	.align		4
.L_3:
        /*0018*/ 	.byte	0x04, 0x11
        /*001a*/ 	.short	(.L_5 - .L_4)
	.align		4
.L_4:
        /*001c*/ 	.word	index@(triton_poi_fused_convolution_sigmoid_1)
        /*0020*/ 	.word	0x00000000


	//----- nvinfo : EIATTR_MIN_STACK_SIZE
	.align		4
.L_5:
        /*0024*/ 	.byte	0x04, 0x12
        /*0026*/ 	.short	(.L_7 - .L_6)
	.align		4
.L_6:
        /*0028*/ 	.word	index@(triton_poi_fused_convolution_sigmoid_1)
        /*002c*/ 	.word	0x00000000
.L_7:


//--------------------- .nv.info.triton_poi_fused_convolution_sigmoid_1 --------------------------
	.section	.nv.info.triton_poi_fused_convolution_sigmoid_1,"",@"SHT_CUDA_INFO"
	.sectionflags	@""
	.align	4


	//----- nvinfo : EIATTR_CUDA_API_VERSION
	.align		4
        /*0000*/ 	.byte	0x04, 0x37
        /*0002*/ 	.short	(.L_9 - .L_8)
.L_8:
        /*0004*/ 	.word	0x0000007c


	//----- nvinfo : EIATTR_KPARAM_INFO
	.align		4
.L_9:
        /*0008*/ 	.byte	0x04, 0x17
        /*000a*/ 	.short	(.L_11 - .L_10)
.L_10:
        /*000c*/ 	.word	0x00000000
        /*0010*/ 	.short	0x0002
        /*0012*/ 	.short	0x0010
        /*0014*/ 	.byte	0x00, 0xf0, 0x11, 0x00


	//----- nvinfo : EIATTR_KPARAM_INFO
	.align		4
.L_11:
        /*0018*/ 	.byte	0x04, 0x17
        /*001a*/ 	.short	(.L_13 - .L_12)
.L_12:
        /*001c*/ 	.word	0x00000000
        /*0020*/ 	.short	0x0001
        /*0022*/ 	.short	0x0008
        /*0024*/ 	.byte	0x00, 0xf4, 0x21, 0x00


	//----- nvinfo : EIATTR_KPARAM_INFO
	.align		4
.L_13:
        /*0028*/ 	.byte	0x04, 0x17
        /*002a*/ 	.short	(.L_15 - .L_14)
.L_14:
        /*002c*/ 	.word	0x00000000
        /*0030*/ 	.short	0x0000
        /*0032*/ 	.short	0x0000
        /*0034*/ 	.byte	0x00, 0xf4, 0x21, 0x00


	//----- nvinfo : EIATTR_SPARSE_MMA_MASK
	.align		4
.L_15:
        /*0038*/ 	.byte	0x03, 0x50
        /*003a*/ 	.short	0x0000


	//----- nvinfo : EIATTR_MAXREG_COUNT
	.align		4
        /*003c*/ 	.byte	0x03, 0x1b
        /*003e*/ 	.short	0x00ff


	//----- nvinfo : EIATTR_EXIT_INSTR_OFFSETS
	.align		4
        /*0040*/ 	.byte	0x04, 0x1c
        /*0042*/ 	.short	(.L_17 - .L_16)


	//   ....[0]....
.L_16:
        /*0044*/ 	.word	0x000004a0


	//----- nvinfo : EIATTR_REQNTID
	.align		4
.L_17:
        /*0048*/ 	.byte	0x04, 0x10
        /*004a*/ 	.short	(.L_19 - .L_18)
.L_18:
        /*004c*/ 	.word	0x00000080
        /*0050*/ 	.word	0x00000001
        /*0054*/ 	.word	0x00000001


	//----- nvinfo : EIATTR_CBANK_PARAM_SIZE
	.align		4
.L_19:
        /*0058*/ 	.byte	0x03, 0x19
        /*005a*/ 	.short	0x0014


	//----- nvinfo : EIATTR_PARAM_CBANK
	.align		4
        /*005c*/ 	.byte	0x04, 0x0a
        /*005e*/ 	.short	(.L_21 - .L_20)
	.align		4
.L_20:
        /*0060*/ 	.word	index@(.nv.constant0.triton_poi_fused_convolution_sigmoid_1)
        /*0064*/ 	.short	0x0210
        /*0066*/ 	.short	0x0014


	//----- nvinfo : EIATTR_SW_WAR
	.align		4
.L_21:
        /*0068*/ 	.byte	0x04, 0x36
        /*006a*/ 	.short	(.L_23 - .L_22)
.L_22:
        /*006c*/ 	.word	0x00000008
.L_23:


//--------------------- .nv.callgraph             --------------------------
	.section	.nv.callgraph,"",@"SHT_CUDA_CALLGRAPH"
	.align	4
	.sectionentsize	8
	.align		4
        /*0000*/ 	.word	0x00000000
	.align		4
        /*0004*/ 	.word	0xffffffff
	.align		4
        /*0008*/ 	.word	0x00000000
	.align		4
        /*000c*/ 	.word	0xfffffffe
	.align		4
        /*0010*/ 	.word	0x00000000
	.align		4
        /*0014*/ 	.word	0xfffffffd
	.align		4
        /*0018*/ 	.word	0x00000000
	.align		4
        /*001c*/ 	.word	0xfffffffc


//--------------------- .text.triton_poi_fused_convolution_sigmoid_1 --------------------------
	.section	.text.triton_poi_fused_convolution_sigmoid_1,"ax",@progbits
	.align	128
        .global         triton_poi_fused_convolution_sigmoid_1
        .type           triton_poi_fused_convolution_sigmoid_1,@function
        .size           triton_poi_fused_convolution_sigmoid_1,(.L_x_1 - triton_poi_fused_convolution_sigmoid_1)
        .other          triton_poi_fused_convolution_sigmoid_1,@"STO_CUDA_ENTRY STV_DEFAULT"
triton_poi_fused_convolution_sigmoid_1:
.text.triton_poi_fused_convolution_sigmoid_1:
[----:B------:R-:W-:Y:S01]  /*0000*/  LDC R1, c[0x0][0x28] ;  /* 0x00000a00ff017b82 */ /* 0x000fe20000000800 */
[----:B------:R-:W1:Y:S07]  /*0010*/  S2R R0, SR_TID.X ;  /* 0x0000000000007919 */ /* 0x000e6e0000002100 */
[----:B------:R-:W2:Y:S01]  /*0020*/  LDC.64 R8, c[0x0][0x218] ;  /* 0x00008600ff087b82 */ /* 0x000ea20000000a00 */
[----:B------:R-:W-:Y:S01]  /*0030*/  ULDC.64 UR4, c[0x0][0x208] ;  /* 0x0000820000047ab9 */ /* 0x000fe20000000a00 */
[----:B------:R-:W3:Y:S06]  /*0040*/  S2R R5, SR_CTAID.X ;  /* 0x0000000000057919 */ /* 0x000eec0000002500 */
[----:B------:R-:W4:Y:S01]  /*0050*/  LDC.64 R2, c[0x0][0x210] ;  /* 0x00008400ff027b82 */ /* 0x000f220000000a00 */
[----:B-1----:R-:W-:-:S02]  /*0060*/  SHF.L.U32 R0, R0, 0x2, RZ ;  /* 0x0000000200007819 */ /* 0x002fc400000006ff */
[----:B---3--:R-:W-:Y:S02]  /*0070*/  SHF.R.S32.HI R4, RZ, 0x16, R5 ;  /* 0x00000016ff047819 */ /* 0x008fe40000011405 */
[----:B------:R-:W-:Y:S02]  /*0080*/  LOP3.LUT R0, R0, 0x1fc, RZ, 0xc0, !PT ;  /* 0x000001fc00007812 */ /* 0x000fe400078ec0ff */
[----:B------:R-:W-:Y:S02]  /*0090*/  SGXT R4, R4, 0x1 ;  /* 0x000000010404781a */ /* 0x000fe40000000200 */
[----:B------:R-:W-:-:S04]  /*00a0*/  LEA R5, R5, R0, 0x9 ;  /* 0x0000000005057211 */ /* 0x000fc800078e48ff */
[----:B------:R-:W-:Y:S01]  /*00b0*/  LEA.HI R4, R4, R5, RZ, 0xc ;  /* 0x0000000504047211 */ /* 0x000fe200078f60ff */
[----:B----4-:R-:W-:-:S03]  /*00c0*/  IMAD.WIDE R2, R5, 0x4, R2 ;  /* 0x0000000405027825 */ /* 0x010fc600078e0202 */
[----:B------:R-:W-:-:S05]  /*00d0*/  SHF.R.S32.HI R4, RZ, 0xc, R4 ;  /* 0x0000000cff047819 */ /* 0x000fca0000011404 */
[----:B------:R-:W-:-:S05]  /*00e0*/  IMAD.HI R0, R4, 0x55555556, RZ ;  /* 0x5555555604007827 */ /* 0x000fca00078e02ff */
[----:B------:R-:W-:-:S05]  /*00f0*/  LEA.HI R7, R0, R0, RZ, 0x1 ;  /* 0x0000000000077211 */ /* 0x000fca00078f08ff */
[----:B------:R-:W-:-:S04]  /*0100*/  IMAD R7, R7, -0x3, R4 ;  /* 0xfffffffd07077824 */ /* 0x000fc800078e0204 */
[----:B--2---:R-:W-:Y:S02]  /*0110*/  IMAD.WIDE R8, R7, 0x4, R8 ;  /* 0x0000000407087825 */ /* 0x004fe400078e0208 */
[----:B------:R-:W2:Y:S04]  /*0120*/  LDG.E.128 R4, desc[UR4][R2.64] ;  /* 0x0000000402047981 */ /* 0x000ea8000c1e1d00 */
[----:B------:R-:W2:Y:S01]  /*0130*/  LDG.E.EL R8, desc[UR4][R8.64] ;  /* 0x0000000408087981 */ /* 0x000ea2000c2e1900 */
[----:B------:R-:W-:Y:S01]  /*0140*/  HFMA2.MMA R11, -RZ, RZ, 1.625, 0 ;  /* 0x3e800000ff0b7435 */ /* 0x000fe200000001ff */
[--C-:B--2---:R-:W-:Y:S01]  /*0150*/  FADD R5, R5, R8.reuse ;  /* 0x0000000805057221 */ /* 0x104fe20000000000 */
[--C-:B------:R-:W-:Y:S01]  /*0160*/  FADD R4, R4, R8.reuse ;  /* 0x0000000804047221 */ /* 0x100fe20000000000 */
[--C-:B------:R-:W-:Y:S01]  /*0170*/  FADD R6, R6, R8.reuse ;  /* 0x0000000806067221 */ /* 0x100fe20000000000 */
[----:B------:R-:W-:Y:S01]  /*0180*/  FADD R7, R7, R8 ;  /* 0x0000000807077221 */ /* 0x000fe20000000000 */
[----:B------:R-:W-:Y:S01]  /*0190*/  FADD R5, RZ, -R5 ;  /* 0x80000005ff057221 */ /* 0x000fe20000000000 */
[----:B------:R-:W-:Y:S01]  /*01a0*/  FADD R4, RZ, -R4 ;  /* 0x80000004ff047221 */ /* 0x000fe20000000000 */
[----:B------:R-:W-:Y:S01]  /*01b0*/  FADD R6, RZ, -R6 ;  /* 0x80000006ff067221 */ /* 0x000fe20000000000 */
[----:B------:R-:W-:Y:S01]  /*01c0*/  FADD R7, RZ, -R7 ;  /* 0x80000007ff077221 */ /* 0x000fe20000000000 */
[----:B------:R-:W-:Y:S01]  /*01d0*/  FMUL R5, R5, 1.4426950216293334961 ;  /* 0x3fb8aa3b05057820 */ /* 0x000fe20000400000 */
[----:B------:R-:W-:Y:S01]  /*01e0*/  FMUL R4, R4, 1.4426950216293334961 ;  /* 0x3fb8aa3b04047820 */ /* 0x000fe20000400000 */
[----:B------:R-:W-:Y:S01]  /*01f0*/  FMUL R8, R6, 1.4426950216293334961 ;  /* 0x3fb8aa3b06087820 */ /* 0x000fe20000400000 */
[----:B------:R-:W-:-:S02]  /*0200*/  FMUL R9, R7, 1.4426950216293334961 ;  /* 0x3fb8aa3b07097820 */ /* 0x000fc40000400000 */
[----:B------:R-:W-:Y:S02]  /*0210*/  FSETP.GEU.AND P3, PT, R5, -126, PT ;  /* 0xc2fc00000500780b */ /* 0x000fe40003f6e000 */
[----:B------:R-:W-:Y:S02]  /*0220*/  FSETP.GEU.AND P0, PT, R4, -126, PT ;  /* 0xc2fc00000400780b */ /* 0x000fe40003f0e000 */
[----:B------:R-:W-:Y:S02]  /*0230*/  FSETP.GEU.AND P1, PT, R8, -126, PT ;  /* 0xc2fc00000800780b */ /* 0x000fe40003f2e000 */
[----:B------:R-:W-:-:S07]  /*0240*/  FSETP.GEU.AND P2, PT, R9, -126, PT ;  /* 0xc2fc00000900780b */ /* 0x000fce0003f4e000 */
[----:B------:R-:W-:Y:S02]  /*0250*/  @!P3 FMUL R5, R5, 0.5 ;  /* 0x3f0000000505b820 */ /* 0x000fe40000400000 */
[----:B------:R-:W-:Y:S02]  /*0260*/  @!P0 FMUL R4, R4, 0.5 ;  /* 0x3f00000004048820 */ /* 0x000fe40000400000 */
[----:B------:R-:W-:Y:S01]  /*0270*/  @!P1 FMUL R8, R8, 0.5 ;  /* 0x3f00000008089820 */ /* 0x000fe20000400000 */
[----:B------:R-:W1:Y:S01]  /*0280*/  MUFU.EX2 R6, R5 ;  /* 0x0000000500067308 */ /* 0x000e620000000800 */
[----:B------:R-:W-:-:S07]  /*0290*/  @!P2 FMUL R9, R9, 0.5 ;  /* 0x3f0000000909a820 */ /* 0x000fce0000400000 */
[----:B------:R-:W2:Y:S01]  /*02a0*/  MUFU.EX2 R0, R4 ;  /* 0x0000000400007308 */ /* 0x000ea20000000800 */
[----:B-1----:R-:W-:-:S07]  /*02b0*/  @!P3 FMUL R6, R6, R6 ;  /* 0x000000060606b220 */ /* 0x002fce0000400000 */
[----:B------:R-:W1:Y:S01]  /*02c0*/  MUFU.EX2 R7, R8 ;  /* 0x0000000800077308 */ /* 0x000e620000000800 */
[----:B------:R-:W-:Y:S01]  /*02d0*/  FADD R6, R6, 1 ;  /* 0x3f80000006067421 */ /* 0x000fe20000000000 */
[----:B--2---:R-:W-:-:S06]  /*02e0*/  @!P0 FMUL R0, R0, R0 ;  /* 0x0000000000008220 */ /* 0x004fcc0000400000 */
[----:B------:R2:W3:Y:S01]  /*02f0*/  MUFU.EX2 R10, R9 ;  /* 0x00000009000a7308 */ /* 0x0004e20000000800 */
[----:B------:R-:W-:Y:S01]  /*0300*/  FADD R0, R0, 1 ;  /* 0x3f80000000007421 */ /* 0x000fe20000000000 */
[----:B-1----:R-:W-:Y:S01]  /*0310*/  @!P1 FMUL R7, R7, R7 ;  /* 0x0000000707079220 */ /* 0x002fe20000400000 */
[----:B------:R-:W-:-:S03]  /*0320*/  FSETP.GT.AND P1, PT, R6, 8.50705917302346158658e+37, PT ;  /* 0x7e8000000600780b */ /* 0x000fc60003f24000 */
[----:B------:R-:W-:Y:S01]  /*0330*/  FSETP.GT.AND P0, PT, R0, 8.50705917302346158658e+37, PT ;  /* 0x7e8000000000780b */ /* 0x000fe20003f04000 */
[----:B------:R-:W-:Y:S01]  /*0340*/  FADD R7, R7, 1 ;  /* 0x3f80000007077421 */ /* 0x000fe20000000000 */
[C---:B--2---:R-:W-:Y:S02]  /*0350*/  FSEL R9, R11.reuse, 1, P1 ;  /* 0x3f8000000b097808 */ /* 0x044fe40000800000 */
[----:B------:R-:W-:Y:S01]  /*0360*/  FSEL R5, R11, 1, P0 ;  /* 0x3f8000000b057808 */ /* 0x000fe20000000000 */
[----:B---3--:R-:W-:Y:S01]  /*0370*/  @!P2 FMUL R10, R10, R10 ;  /* 0x0000000a0a0aa220 */ /* 0x008fe20000400000 */
[----:B------:R-:W-:-:S03]  /*0380*/  FSETP.GT.AND P2, PT, R7, 8.50705917302346158658e+37, PT ;  /* 0x7e8000000700780b */ /* 0x000fc60003f44000 */
[----:B------:R-:W-:Y:S01]  /*0390*/  FADD R10, R10, 1 ;  /* 0x3f8000000a0a7421 */ /* 0x000fe20000000000 */
[----:B------:R-:W-:-:S03]  /*03a0*/  @P1 FMUL R6, R6, 0.25 ;  /* 0x3e80000006061820 */ /* 0x000fc60000400000 */
[----:B------:R-:W-:Y:S01]  /*03b0*/  @P0 FMUL R0, R0, 0.25 ;  /* 0x3e80000000000820 */ /* 0x000fe20000400000 */
[----:B------:R-:W-:-:S03]  /*03c0*/  FSETP.GT.AND P3, PT, R10, 8.50705917302346158658e+37, PT ;  /* 0x7e8000000a00780b */ /* 0x000fc60003f64000 */
[----:B------:R1:W2:Y:S02]  /*03d0*/  MUFU.RCP R4, R0 ;  /* 0x0000000000047308 */ /* 0x0002a40000001000 */
[----:B------:R-:W-:-:S06]  /*03e0*/  @P2 FMUL R7, R7, 0.25 ;  /* 0x3e80000007072820 */ /* 0x000fcc0000400000 */
[----:B------:R-:W3:Y:S01]  /*03f0*/  MUFU.RCP R6, R6 ;  /* 0x0000000600067308 */ /* 0x000ee20000001000 */
[C---:B-1----:R-:W-:Y:S01]  /*0400*/  FSEL R0, R11.reuse, 1, P2 ;  /* 0x3f8000000b007808 */ /* 0x042fe20001000000 */
[----:B------:R-:W-:Y:S01]  /*0410*/  @P3 FMUL R10, R10, 0.25 ;  /* 0x3e8000000a0a3820 */ /* 0x000fe20000400000 */
[----:B------:R-:W-:Y:S01]  /*0420*/  FSEL R11, R11, 1, P3 ;  /* 0x3f8000000b0b7808 */ /* 0x000fe20001800000 */
[----:B--2---:R-:W-:-:S04]  /*0430*/  FMUL R4, R4, R5 ;  /* 0x0000000504047220 */ /* 0x004fc80000400000 */
[----:B------:R-:W1:Y:S01]  /*0440*/  MUFU.RCP R7, R7 ;  /* 0x0000000700077308 */ /* 0x000e620000001000 */
[----:B---3--:R-:W-:-:S07]  /*0450*/  FMUL R5, R6, R9 ;  /* 0x0000000906057220 */ /* 0x008fce0000400000 */
[----:B------:R-:W2:Y:S01]  /*0460*/  MUFU.RCP R10, R10 ;  /* 0x0000000a000a7308 */ /* 0x000ea20000001000 */
[----:B-1----:R-:W-:Y:S01]  /*0470*/  FMUL R6, R7, R0 ;  /* 0x0000000007067220 */ /* 0x002fe20000400000 */
[----:B--2---:R-:W-:-:S05]  /*0480*/  FMUL R7, R10, R11 ;  /* 0x0000000b0a077220 */ /* 0x004fca0000400000 */
[----:B------:R-:W-:Y:S01]  /*0490*/  STG.E.128 desc[UR4][R2.64], R4 ;  /* 0x0000000402007986 */ /* 0x000fe2000c101d04 */
[----:B------:R-:W-:Y:S05]  /*04a0*/  EXIT ;  /* 0x000000000000794d */ /* 0x000fea0003800000 */
.L_x_0:
[----:B------:R-:W-:-:S00]  /*04b0*/  BRA `(.L_x_0) ;  /* 0xfffffffc00fc7947 */ /* 0x000fc0000383ffff */
[----:B------:R-:W-:-:S00]  /*04c0*/  NOP ;  /* 0x0000000000007918 */ /* 0x000fc00000000000 */
        /* <DEDUP_REMOVED lines=11> */
.L_x_1:


//--------------------- .nv.constant0.triton_poi_fused_convolution_sigmoid_1 --------------------------
	.section	.nv.constant0.triton_poi_fused_convolution_sigmoid_1,"a",@progbits
	.sectionflags	@""
	.align	4
.nv.constant0.triton_poi_fused_convolution_sigmoid_1:
	.zero		548
